//
// Generated by NVIDIA NVVM Compiler
//
// Compiler Build ID: CL-36424714
// Cuda compilation tools, release 13.0, V13.0.88
// Based on NVVM 20.0.0
//

.version 9.0
.target sm_100
.address_size 64

	// .globl	_Z10cudaKernelv
.extern .func  (.param .b32 func_retval0) vprintf
(
	.param .b64 vprintf_param_0,
	.param .b64 vprintf_param_1
)
;
.global .align 1 .b8 $str[21] = {72, 101, 108, 108, 111, 32, 102, 114, 111, 109, 32, 116, 104, 101, 32, 71, 80, 85, 33, 10};

.visible .entry _Z10cudaKernelv()
{
	.reg .b32 	%r<3>;
	.reg .b64 	%rd<3>;

	mov.u64 	%rd1, $str;
	cvta.global.u64 	%rd2, %rd1;
	{ // callseq 0, 0
	.param .b64 param0;
	st.param.b64 	[param0], %rd2;
	.param .b64 param1;
	st.param.b64 	[param1], 0;
	.param .b32 retval0;
	call.uni (retval0), 
	vprintf, 
	(
	param0, 
	param1
	);
	ld.param.b32 	%r1, [retval0];
	} // callseq 0
	ret;

}


// ===== COMPILED SASS (sm_100) =====

	.target	sm_100

	.elftype	@"ET_EXEC"


//--------------------- .note.nv.tkinfo           --------------------------
	.section	.note.nv.tkinfo,"",@"SHT_NOTE"
	.sectionflags	@"SHF_NOTE_NV_TKINFO"
	.tkinfo
        /*0018*/ 	.word	0x00000002
        /*0030*/ 	.string	""
        /*0030*/ 	.string	"ptxas"
        /*0030*/ 	.string	"Cuda compilation tools, release 13.0, V13.0.88"
        /*0030*/ 	.string	"Build cuda_13.0.r13.0/compiler.36424714_0"
        /*0030*/ 	.string	"-arch sm_100 -m 64 "



//--------------------- .note.nv.cuinfo           --------------------------
	.section	.note.nv.cuinfo,"",@"SHT_NOTE"
	.sectionflags	@"SHF_NOTE_NV_CUINFO"
        /*0018*/ 	.short	0x0002
        /*001a*/ 	.short	0x0064
        /*001c*/ 	.short	0x0082
	.zero		2


//--------------------- .nv.info                  --------------------------
	.section	.nv.info,"",@"SHT_CUDA_INFO"
	.align	4


	//----- nvinfo : EIATTR_REGCOUNT
	.align		4
        /*0000*/ 	.byte	0x04, 0x2f
        /*0002*/ 	.short	(.L_2 - .L_1)
	.align		4
.L_1:
        /*0004*/ 	.word	index@(_Z10cudaKernelv)
        /*0008*/ 	.word	0x00000018


	//----- nvinfo : EIATTR_FRAME_SIZE
	.align		4
.L_2:
        /*000c*/ 	.byte	0x04, 0x11
        /*000e*/ 	.short	(.L_4 - .L_3)
	.align		4
.L_3:
        /*0010*/ 	.word	index@(_Z10cudaKernelv)
        /*0014*/ 	.word	0x00000000


	//----- nvinfo : EIATTR_MIN_STACK_SIZE
	.align		4
.L_4:
        /*0018*/ 	.byte	0x04, 0x12
        /*001a*/ 	.short	(.L_6 - .L_5)
	.align		4
.L_5:
        /*001c*/ 	.word	index@(_Z10cudaKernelv)
        /*0020*/ 	.word	0x00000000
.L_6:


//--------------------- .nv.compat                --------------------------
	.section	.nv.compat,"",@"SHT_CUDA_COMPAT_INFO"
	.align	4
        /*0000*/ 	.byte	0x02, 0x09, 0x00, 0x00, 0x02, 0x02, 0x01, 0x00, 0x02, 0x05, 0x05, 0x00, 0x03, 0x07, 0x01, 0x01
        /*0010*/ 	.byte	0x02, 0x03, 0x00, 0x00, 0x02, 0x06, 0x01, 0x00, 0x04, 0x0b, 0x08, 0x00, 0x09, 0x00, 0x00, 0x00
        /*0020*/ 	.byte	0x00, 0x00, 0x00, 0x00


//--------------------- .nv.info._Z10cudaKernelv  --------------------------
	.section	.nv.info._Z10cudaKernelv,"",@"SHT_CUDA_INFO"
	.sectionflags	@""
	.align	4


	//----- nvinfo : EIATTR_CUDA_API_VERSION
	.align		4
        /*0000*/ 	.byte	0x04, 0x37
        /*0002*/ 	.short	(.L_8 - .L_7)
.L_7:
        /*0004*/ 	.word	0x00000082


	//----- nvinfo : EIATTR_SPARSE_MMA_MASK
	.align		4
.L_8:
        /*0008*/ 	.byte	0x03, 0x50
        /*000a*/ 	.short	0x0000


	//----- nvinfo : EIATTR_MAXREG_COUNT
	.align		4
        /*000c*/ 	.byte	0x03, 0x1b
        /*000e*/ 	.short	0x00ff


	//----- nvinfo : EIATTR_EXTERNS
	.align		4
        /*0010*/ 	.byte	0x04, 0x0f
        /*0012*/ 	.short	(.L_10 - .L_9)


	//   ....[0]....
	.align		4
.L_9:
        /*0014*/ 	.word	index@(vprintf)


	//----- nvinfo : EIATTR_MERCURY_ISA_VERSION
	.align		4
.L_10:
        /*0018*/ 	.byte	0x03, 0x5f
        /*001a*/ 	.short	0x0101


	//----- nvinfo : EIATTR_VRC_CTA_INIT_COUNT
	.align		4
        /*001c*/ 	.byte	0x02, 0x4a
	.zero		1
	.zero		1


	//----- nvinfo : EIATTR_SYSCALL_OFFSETS
	.align		4
        /*0020*/ 	.byte	0x04, 0x46
        /*0022*/ 	.short	(.L_12 - .L_11)


	//   ....[0]....
.L_11:
        /*0024*/ 	.word	0x00000080


	//----- nvinfo : EIATTR_EXIT_INSTR_OFFSETS
	.align		4
.L_12:
        /*0028*/ 	.byte	0x04, 0x1c
        /*002a*/ 	.short	(.L_14 - .L_13)


	//   ....[0]....
.L_13:
        /*002c*/ 	.word	0x00000090


	//----- nvinfo : EIATTR_SW_WAR
	.align		4
.L_14:
        /*0030*/ 	.byte	0x04, 0x36
        /*0032*/ 	.short	(.L_16 - .L_15)
.L_15:
        /*0034*/ 	.word	0x00000008
.L_16:


//--------------------- .nv.callgraph             --------------------------
	.section	.nv.callgraph,"",@"SHT_CUDA_CALLGRAPH"
	.align	4
	.sectionentsize	8
	.align		4
        /*0000*/ 	.word	0x00000000
	.align		4
        /*0004*/ 	.word	0xffffffff
	.align		4
        /*0008*/ 	.word	index@(_Z10cudaKernelv)
	.align		4
        /*000c*/ 	.word	index@(vprintf)
	.align		4
        /*0010*/ 	.word	0x00000000
	.align		4
        /*0014*/ 	.word	0xfffffffe
	.align		4
        /*0018*/ 	.word	0x00000000
	.align		4
        /*001c*/ 	.word	0xfffffffd
	.align		4
        /*0020*/ 	.word	0x00000000
	.align		4
        /*0024*/ 	.word	0xfffffffc


//--------------------- .nv.constant4             --------------------------
	.section	.nv.constant4,"a",@progbits
	.align	8
	.align		8
.nv.constant4:
        /*0000*/ 	.dword	vprintf
	.align		8
        /*0008*/ 	.dword	$str


//--------------------- .text._Z10cudaKernelv     --------------------------
	.section	.text._Z10cudaKernelv,"ax",@progbits
	.align	128
        .global         _Z10cudaKernelv
        .type           _Z10cudaKernelv,@function
        .size           _Z10cudaKernelv,(.L_x_2 - _Z10cudaKernelv)
        .other          _Z10cudaKernelv,@"STO_CUDA_ENTRY STV_DEFAULT"
_Z10cudaKernelv:
.text._Z10cudaKernelv:
[----:B------:R-:W0:Y:S01]  /*0000*/  LDC R1, c[0x0][0x37c] ;  /* 0x0000df00ff017b82 */ /* 0x000e220000000800 */
[----:B------:R-:W-:Y:S01]  /*0010*/  MOV R0, 0x0 ;  /* 0x0000000000007802 */ /* 0x000fe20000000f00 */
[----:B------:R-:W1:Y:S01]  /*0020*/  LDCU.64 UR4, c[0x4][0x8] ;  /* 0x01000100ff0477ac */ /* 0x000e620008000a00 */
[----:B------:R-:W-:-:S05]  /*0030*/  CS2R R6, SRZ ;  /* 0x0000000000067805 */ /* 0x000fca000001ff00 */
[----:B------:R2:W3:Y:S01]  /*0040*/  LDC.64 R2, c[0x4][R0] ;  /* 0x0100000000027b82 */ /* 0x0004e20000000a00 */
[----:B-1----:R-:W-:Y:S02]  /*0050*/  IMAD.U32 R4, RZ, RZ, UR4 ;  /* 0x00000004ff047e24 */ /* 0x002fe4000f8e00ff */
[----:B--2---:R-:W-:-:S07]  /*0060*/  IMAD.U32 R5, RZ, RZ, UR5 ;  /* 0x00000005ff057e24 */ /* 0x004fce000f8e00ff */
[----:B------:R-:W-:-:S07]  /*0070*/  LEPC R20, `(.L_x_0) ;  /* 0x000000001014794e */ /* 0x000fce0000000000 */
[----:B0--3--:R-:W-:Y:S05]  /*0080*/  CALL.ABS.NOINC R2 ;  /* 0x0000000002007343 */ /* 0x009fea0003c00000 */
.L_x_0:
[----:B------:R-:W-:Y:S05]  /*0090*/  EXIT ;  /* 0x000000000000794d */ /* 0x000fea0003800000 */
.L_x_1:
[----:B------:R-:W-:-:S00]  /*00a0*/  BRA `(.L_x_1) ;  /* 0xfffffffc00fc7947 */ /* 0x000fc0000383ffff */
[----:B------:R-:W-:-:S00]  /*00b0*/  NOP ;  /* 0x0000000000007918 */ /* 0x000fc00000000000 */
        /* <DEDUP_REMOVED lines=12> */
.L_x_2:


//--------------------- .nv.global.init           --------------------------
	.section	.nv.global.init,"aw",@progbits
.nv.global.init:
	.type		$str,@object
	.size		$str,(.L_0 - $str)
$str:
        /*0000*/ 	.byte	0x48, 0x65, 0x6c, 0x6c, 0x6f, 0x20, 0x66, 0x72, 0x6f, 0x6d, 0x20, 0x74, 0x68, 0x65, 0x20, 0x47
        /*0010*/ 	.byte	0x50, 0x55, 0x21, 0x0a, 0x00
.L_0:


//--------------------- .nv.shared.reserved.0     --------------------------
	.section	.nv.shared.reserved.0,"aw",@nobits
	.weak		__nv_reservedSMEM_offset_0_alias
	.size		__nv_reservedSMEM_offset_0_alias, 0, 64
	.other		__nv_reservedSMEM_offset_0_alias,@"STO_CUDA_RESERVED_SHARED STV_DEFAULT"
__nv_reservedSMEM_offset_0_alias:
	.zero		0
	.zero		64


//--------------------- .nv.constant0._Z10cudaKernelv --------------------------
	.section	.nv.constant0._Z10cudaKernelv,"a",@progbits
	.sectionflags	@""
	.align	4
.nv.constant0._Z10cudaKernelv:
	.zero		896


//--------------------- SYMBOLS --------------------------

	.type		.nv.reservedSmem.offset0,@object
	.size		.nv.reservedSmem.offset0,0x4
	.type		vprintf,@function
